//
// Generated by NVIDIA NVVM Compiler
//
// Compiler Build ID: CL-36424714
// Cuda compilation tools, release 13.0, V13.0.88
// Based on NVVM 20.0.0
//

.version 9.0
.target sm_100
.address_size 64

	// .globl	_Z9matrixAddPiS_S_i

.visible .entry _Z9matrixAddPiS_S_i(
	.param .u64 .ptr .align 1 _Z9matrixAddPiS_S_i_param_0,
	.param .u64 .ptr .align 1 _Z9matrixAddPiS_S_i_param_1,
	.param .u64 .ptr .align 1 _Z9matrixAddPiS_S_i_param_2,
	.param .u32 _Z9matrixAddPiS_S_i_param_3
)
{
	.reg .pred 	%p<2>;
	.reg .b32 	%r<15>;
	.reg .b64 	%rd<11>;

	ld.param.u64 	%rd1, [_Z9matrixAddPiS_S_i_param_0];
	ld.param.u64 	%rd2, [_Z9matrixAddPiS_S_i_param_1];
	ld.param.u64 	%rd3, [_Z9matrixAddPiS_S_i_param_2];
	ld.param.u32 	%r3, [_Z9matrixAddPiS_S_i_param_3];
	mov.u32 	%r4, %ctaid.y;
	mov.u32 	%r5, %ntid.y;
	mov.u32 	%r6, %tid.y;
	mad.lo.s32 	%r1, %r4, %r5, %r6;
	mov.u32 	%r7, %ctaid.x;
	mov.u32 	%r8, %ntid.x;
	mov.u32 	%r9, %tid.x;
	mad.lo.s32 	%r2, %r7, %r8, %r9;
	max.s32 	%r10, %r1, %r2;
	setp.ge.s32 	%p1, %r10, %r3;
	@%p1 bra 	$L__BB0_2;
	cvta.to.global.u64 	%rd4, %rd1;
	cvta.to.global.u64 	%rd5, %rd2;
	cvta.to.global.u64 	%rd6, %rd3;
	mad.lo.s32 	%r11, %r3, %r1, %r2;
	mul.wide.s32 	%rd7, %r11, 4;
	add.s64 	%rd8, %rd4, %rd7;
	ld.global.u32 	%r12, [%rd8];
	add.s64 	%rd9, %rd5, %rd7;
	ld.global.u32 	%r13, [%rd9];
	add.s32 	%r14, %r13, %r12;
	add.s64 	%rd10, %rd6, %rd7;
	st.global.u32 	[%rd10], %r14;
$L__BB0_2:
	ret;

}
	// .globl	_Z6rowAddPiS_S_i
.visible .entry _Z6rowAddPiS_S_i(
	.param .u64 .ptr .align 1 _Z6rowAddPiS_S_i_param_0,
	.param .u64 .ptr .align 1 _Z6rowAddPiS_S_i_param_1,
	.param .u64 .ptr .align 1 _Z6rowAddPiS_S_i_param_2,
	.param .u32 _Z6rowAddPiS_S_i_param_3
)
{
	.reg .pred 	%p<12>;
	.reg .b32 	%r<118>;
	.reg .b64 	%rd<56>;

	ld.param.u64 	%rd22, [_Z6rowAddPiS_S_i_param_0];
	ld.param.u64 	%rd23, [_Z6rowAddPiS_S_i_param_1];
	ld.param.u64 	%rd24, [_Z6rowAddPiS_S_i_param_2];
	ld.param.u32 	%r18, [_Z6rowAddPiS_S_i_param_3];
	cvta.to.global.u64 	%rd1, %rd24;
	cvta.to.global.u64 	%rd2, %rd22;
	cvta.to.global.u64 	%rd3, %rd23;
	mov.u32 	%r19, %ctaid.y;
	mov.u32 	%r20, %ntid.y;
	mov.u32 	%r21, %tid.y;
	mad.lo.s32 	%r1, %r19, %r20, %r21;
	setp.ge.s32 	%p1, %r1, %r18;
	setp.lt.s32 	%p2, %r18, 1;
	or.pred  	%p3, %p1, %p2;
	@%p3 bra 	$L__BB1_13;
	mul.lo.s32 	%r2, %r18, %r1;
	and.b32  	%r3, %r18, 15;
	setp.lt.u32 	%p4, %r18, 16;
	mov.b32 	%r115, 0;
	@%p4 bra 	$L__BB1_4;
	and.b32  	%r115, %r18, 2147483632;
	neg.s32 	%r113, %r115;
	mul.wide.u32 	%rd25, %r2, 4;
	add.s64 	%rd26, %rd25, 32;
	add.s64 	%rd52, %rd1, %rd26;
	add.s64 	%rd51, %rd2, %rd26;
	add.s64 	%rd50, %rd3, %rd26;
$L__BB1_3:
	.pragma "nounroll";
	ld.global.u32 	%r23, [%rd50+-32];
	ld.global.u32 	%r24, [%rd51+-32];
	add.s32 	%r25, %r24, %r23;
	st.global.u32 	[%rd52+-32], %r25;
	ld.global.u32 	%r26, [%rd50+-28];
	ld.global.u32 	%r27, [%rd51+-28];
	add.s32 	%r28, %r27, %r26;
	st.global.u32 	[%rd52+-28], %r28;
	ld.global.u32 	%r29, [%rd50+-24];
	ld.global.u32 	%r30, [%rd51+-24];
	add.s32 	%r31, %r30, %r29;
	st.global.u32 	[%rd52+-24], %r31;
	ld.global.u32 	%r32, [%rd50+-20];
	ld.global.u32 	%r33, [%rd51+-20];
	add.s32 	%r34, %r33, %r32;
	st.global.u32 	[%rd52+-20], %r34;
	ld.global.u32 	%r35, [%rd50+-16];
	ld.global.u32 	%r36, [%rd51+-16];
	add.s32 	%r37, %r36, %r35;
	st.global.u32 	[%rd52+-16], %r37;
	ld.global.u32 	%r38, [%rd50+-12];
	ld.global.u32 	%r39, [%rd51+-12];
	add.s32 	%r40, %r39, %r38;
	st.global.u32 	[%rd52+-12], %r40;
	ld.global.u32 	%r41, [%rd50+-8];
	ld.global.u32 	%r42, [%rd51+-8];
	add.s32 	%r43, %r42, %r41;
	st.global.u32 	[%rd52+-8], %r43;
	ld.global.u32 	%r44, [%rd50+-4];
	ld.global.u32 	%r45, [%rd51+-4];
	add.s32 	%r46, %r45, %r44;
	st.global.u32 	[%rd52+-4], %r46;
	ld.global.u32 	%r47, [%rd50];
	ld.global.u32 	%r48, [%rd51];
	add.s32 	%r49, %r48, %r47;
	st.global.u32 	[%rd52], %r49;
	ld.global.u32 	%r50, [%rd50+4];
	ld.global.u32 	%r51, [%rd51+4];
	add.s32 	%r52, %r51, %r50;
	st.global.u32 	[%rd52+4], %r52;
	ld.global.u32 	%r53, [%rd50+8];
	ld.global.u32 	%r54, [%rd51+8];
	add.s32 	%r55, %r54, %r53;
	st.global.u32 	[%rd52+8], %r55;
	ld.global.u32 	%r56, [%rd50+12];
	ld.global.u32 	%r57, [%rd51+12];
	add.s32 	%r58, %r57, %r56;
	st.global.u32 	[%rd52+12], %r58;
	ld.global.u32 	%r59, [%rd50+16];
	ld.global.u32 	%r60, [%rd51+16];
	add.s32 	%r61, %r60, %r59;
	st.global.u32 	[%rd52+16], %r61;
	ld.global.u32 	%r62, [%rd50+20];
	ld.global.u32 	%r63, [%rd51+20];
	add.s32 	%r64, %r63, %r62;
	st.global.u32 	[%rd52+20], %r64;
	ld.global.u32 	%r65, [%rd50+24];
	ld.global.u32 	%r66, [%rd51+24];
	add.s32 	%r67, %r66, %r65;
	st.global.u32 	[%rd52+24], %r67;
	ld.global.u32 	%r68, [%rd50+28];
	ld.global.u32 	%r69, [%rd51+28];
	add.s32 	%r70, %r69, %r68;
	st.global.u32 	[%rd52+28], %r70;
	add.s32 	%r113, %r113, 16;
	add.s64 	%rd52, %rd52, 64;
	add.s64 	%rd51, %rd51, 64;
	add.s64 	%rd50, %rd50, 64;
	setp.ne.s32 	%p5, %r113, 0;
	@%p5 bra 	$L__BB1_3;
$L__BB1_4:
	setp.eq.s32 	%p6, %r3, 0;
	@%p6 bra 	$L__BB1_13;
	and.b32  	%r9, %r18, 7;
	setp.lt.u32 	%p7, %r3, 8;
	@%p7 bra 	$L__BB1_7;
	add.s32 	%r71, %r115, %r2;
	mul.wide.u32 	%rd27, %r71, 4;
	add.s64 	%rd28, %rd3, %rd27;
	ld.global.u32 	%r72, [%rd28];
	add.s64 	%rd29, %rd2, %rd27;
	ld.global.u32 	%r73, [%rd29];
	add.s32 	%r74, %r73, %r72;
	add.s64 	%rd30, %rd1, %rd27;
	st.global.u32 	[%rd30], %r74;
	cvt.u64.u32 	%rd31, %r2;
	cvt.u64.u32 	%rd32, %r115;
	add.s64 	%rd33, %rd32, %rd31;
	shl.b64 	%rd34, %rd33, 2;
	add.s64 	%rd35, %rd3, %rd34;
	ld.global.u32 	%r75, [%rd35+4];
	add.s64 	%rd36, %rd2, %rd34;
	ld.global.u32 	%r76, [%rd36+4];
	add.s32 	%r77, %r76, %r75;
	add.s64 	%rd37, %rd1, %rd34;
	st.global.u32 	[%rd37+4], %r77;
	ld.global.u32 	%r78, [%rd35+8];
	ld.global.u32 	%r79, [%rd36+8];
	add.s32 	%r80, %r79, %r78;
	st.global.u32 	[%rd37+8], %r80;
	ld.global.u32 	%r81, [%rd35+12];
	ld.global.u32 	%r82, [%rd36+12];
	add.s32 	%r83, %r82, %r81;
	st.global.u32 	[%rd37+12], %r83;
	ld.global.u32 	%r84, [%rd35+16];
	ld.global.u32 	%r85, [%rd36+16];
	add.s32 	%r86, %r85, %r84;
	st.global.u32 	[%rd37+16], %r86;
	ld.global.u32 	%r87, [%rd35+20];
	ld.global.u32 	%r88, [%rd36+20];
	add.s32 	%r89, %r88, %r87;
	st.global.u32 	[%rd37+20], %r89;
	ld.global.u32 	%r90, [%rd35+24];
	ld.global.u32 	%r91, [%rd36+24];
	add.s32 	%r92, %r91, %r90;
	st.global.u32 	[%rd37+24], %r92;
	ld.global.u32 	%r93, [%rd35+28];
	ld.global.u32 	%r94, [%rd36+28];
	add.s32 	%r95, %r94, %r93;
	st.global.u32 	[%rd37+28], %r95;
	add.s32 	%r115, %r115, 8;
$L__BB1_7:
	setp.eq.s32 	%p8, %r9, 0;
	@%p8 bra 	$L__BB1_13;
	and.b32  	%r12, %r18, 3;
	setp.lt.u32 	%p9, %r9, 4;
	@%p9 bra 	$L__BB1_10;
	add.s32 	%r96, %r115, %r2;
	mul.wide.u32 	%rd38, %r96, 4;
	add.s64 	%rd39, %rd3, %rd38;
	ld.global.u32 	%r97, [%rd39];
	add.s64 	%rd40, %rd2, %rd38;
	ld.global.u32 	%r98, [%rd40];
	add.s32 	%r99, %r98, %r97;
	add.s64 	%rd41, %rd1, %rd38;
	st.global.u32 	[%rd41], %r99;
	cvt.u64.u32 	%rd42, %r2;
	cvt.u64.u32 	%rd43, %r115;
	add.s64 	%rd44, %rd43, %rd42;
	shl.b64 	%rd45, %rd44, 2;
	add.s64 	%rd46, %rd3, %rd45;
	ld.global.u32 	%r100, [%rd46+4];
	add.s64 	%rd47, %rd2, %rd45;
	ld.global.u32 	%r101, [%rd47+4];
	add.s32 	%r102, %r101, %r100;
	add.s64 	%rd48, %rd1, %rd45;
	st.global.u32 	[%rd48+4], %r102;
	ld.global.u32 	%r103, [%rd46+8];
	ld.global.u32 	%r104, [%rd47+8];
	add.s32 	%r105, %r104, %r103;
	st.global.u32 	[%rd48+8], %r105;
	ld.global.u32 	%r106, [%rd46+12];
	ld.global.u32 	%r107, [%rd47+12];
	add.s32 	%r108, %r107, %r106;
	st.global.u32 	[%rd48+12], %r108;
	add.s32 	%r115, %r115, 4;
$L__BB1_10:
	setp.eq.s32 	%p10, %r12, 0;
	@%p10 bra 	$L__BB1_13;
	add.s32 	%r109, %r115, %r2;
	mul.wide.u32 	%rd49, %r109, 4;
	add.s64 	%rd55, %rd1, %rd49;
	add.s64 	%rd54, %rd2, %rd49;
	add.s64 	%rd53, %rd3, %rd49;
	neg.s32 	%r117, %r12;
$L__BB1_12:
	.pragma "nounroll";
	ld.global.u32 	%r110, [%rd53];
	ld.global.u32 	%r111, [%rd54];
	add.s32 	%r112, %r111, %r110;
	st.global.u32 	[%rd55], %r112;
	add.s64 	%rd55, %rd55, 4;
	add.s64 	%rd54, %rd54, 4;
	add.s64 	%rd53, %rd53, 4;
	add.s32 	%r117, %r117, 1;
	setp.ne.s32 	%p11, %r117, 0;
	@%p11 bra 	$L__BB1_12;
$L__BB1_13:
	ret;

}
	// .globl	_Z6colAddPiS_S_i
.visible .entry _Z6colAddPiS_S_i(
	.param .u64 .ptr .align 1 _Z6colAddPiS_S_i_param_0,
	.param .u64 .ptr .align 1 _Z6colAddPiS_S_i_param_1,
	.param .u64 .ptr .align 1 _Z6colAddPiS_S_i_param_2,
	.param .u32 _Z6colAddPiS_S_i_param_3
)
{
	.reg .pred 	%p<12>;
	.reg .b32 	%r<118>;
	.reg .b64 	%rd<56>;

	ld.param.u64 	%rd22, [_Z6colAddPiS_S_i_param_0];
	ld.param.u64 	%rd23, [_Z6colAddPiS_S_i_param_1];
	ld.param.u64 	%rd24, [_Z6colAddPiS_S_i_param_2];
	ld.param.u32 	%r18, [_Z6colAddPiS_S_i_param_3];
	cvta.to.global.u64 	%rd1, %rd24;
	cvta.to.global.u64 	%rd2, %rd22;
	cvta.to.global.u64 	%rd3, %rd23;
	mov.u32 	%r19, %ctaid.y;
	mov.u32 	%r20, %ntid.y;
	mov.u32 	%r21, %tid.y;
	mad.lo.s32 	%r1, %r19, %r20, %r21;
	setp.ge.s32 	%p1, %r1, %r18;
	setp.lt.s32 	%p2, %r18, 1;
	or.pred  	%p3, %p1, %p2;
	@%p3 bra 	$L__BB2_13;
	mul.lo.s32 	%r2, %r18, %r1;
	and.b32  	%r3, %r18, 15;
	setp.lt.u32 	%p4, %r18, 16;
	mov.b32 	%r115, 0;
	@%p4 bra 	$L__BB2_4;
	and.b32  	%r115, %r18, 2147483632;
	neg.s32 	%r113, %r115;
	mul.wide.u32 	%rd25, %r2, 4;
	add.s64 	%rd26, %rd25, 32;
	add.s64 	%rd52, %rd1, %rd26;
	add.s64 	%rd51, %rd2, %rd26;
	add.s64 	%rd50, %rd3, %rd26;
$L__BB2_3:
	.pragma "nounroll";
	ld.global.u32 	%r23, [%rd50+-32];
	ld.global.u32 	%r24, [%rd51+-32];
	add.s32 	%r25, %r24, %r23;
	st.global.u32 	[%rd52+-32], %r25;
	ld.global.u32 	%r26, [%rd50+-28];
	ld.global.u32 	%r27, [%rd51+-28];
	add.s32 	%r28, %r27, %r26;
	st.global.u32 	[%rd52+-28], %r28;
	ld.global.u32 	%r29, [%rd50+-24];
	ld.global.u32 	%r30, [%rd51+-24];
	add.s32 	%r31, %r30, %r29;
	st.global.u32 	[%rd52+-24], %r31;
	ld.global.u32 	%r32, [%rd50+-20];
	ld.global.u32 	%r33, [%rd51+-20];
	add.s32 	%r34, %r33, %r32;
	st.global.u32 	[%rd52+-20], %r34;
	ld.global.u32 	%r35, [%rd50+-16];
	ld.global.u32 	%r36, [%rd51+-16];
	add.s32 	%r37, %r36, %r35;
	st.global.u32 	[%rd52+-16], %r37;
	ld.global.u32 	%r38, [%rd50+-12];
	ld.global.u32 	%r39, [%rd51+-12];
	add.s32 	%r40, %r39, %r38;
	st.global.u32 	[%rd52+-12], %r40;
	ld.global.u32 	%r41, [%rd50+-8];
	ld.global.u32 	%r42, [%rd51+-8];
	add.s32 	%r43, %r42, %r41;
	st.global.u32 	[%rd52+-8], %r43;
	ld.global.u32 	%r44, [%rd50+-4];
	ld.global.u32 	%r45, [%rd51+-4];
	add.s32 	%r46, %r45, %r44;
	st.global.u32 	[%rd52+-4], %r46;
	ld.global.u32 	%r47, [%rd50];
	ld.global.u32 	%r48, [%rd51];
	add.s32 	%r49, %r48, %r47;
	st.global.u32 	[%rd52], %r49;
	ld.global.u32 	%r50, [%rd50+4];
	ld.global.u32 	%r51, [%rd51+4];
	add.s32 	%r52, %r51, %r50;
	st.global.u32 	[%rd52+4], %r52;
	ld.global.u32 	%r53, [%rd50+8];
	ld.global.u32 	%r54, [%rd51+8];
	add.s32 	%r55, %r54, %r53;
	st.global.u32 	[%rd52+8], %r55;
	ld.global.u32 	%r56, [%rd50+12];
	ld.global.u32 	%r57, [%rd51+12];
	add.s32 	%r58, %r57, %r56;
	st.global.u32 	[%rd52+12], %r58;
	ld.global.u32 	%r59, [%rd50+16];
	ld.global.u32 	%r60, [%rd51+16];
	add.s32 	%r61, %r60, %r59;
	st.global.u32 	[%rd52+16], %r61;
	ld.global.u32 	%r62, [%rd50+20];
	ld.global.u32 	%r63, [%rd51+20];
	add.s32 	%r64, %r63, %r62;
	st.global.u32 	[%rd52+20], %r64;
	ld.global.u32 	%r65, [%rd50+24];
	ld.global.u32 	%r66, [%rd51+24];
	add.s32 	%r67, %r66, %r65;
	st.global.u32 	[%rd52+24], %r67;
	ld.global.u32 	%r68, [%rd50+28];
	ld.global.u32 	%r69, [%rd51+28];
	add.s32 	%r70, %r69, %r68;
	st.global.u32 	[%rd52+28], %r70;
	add.s32 	%r113, %r113, 16;
	add.s64 	%rd52, %rd52, 64;
	add.s64 	%rd51, %rd51, 64;
	add.s64 	%rd50, %rd50, 64;
	setp.ne.s32 	%p5, %r113, 0;
	@%p5 bra 	$L__BB2_3;
$L__BB2_4:
	setp.eq.s32 	%p6, %r3, 0;
	@%p6 bra 	$L__BB2_13;
	and.b32  	%r9, %r18, 7;
	setp.lt.u32 	%p7, %r3, 8;
	@%p7 bra 	$L__BB2_7;
	add.s32 	%r71, %r115, %r2;
	mul.wide.u32 	%rd27, %r71, 4;
	add.s64 	%rd28, %rd3, %rd27;
	ld.global.u32 	%r72, [%rd28];
	add.s64 	%rd29, %rd2, %rd27;
	ld.global.u32 	%r73, [%rd29];
	add.s32 	%r74, %r73, %r72;
	add.s64 	%rd30, %rd1, %rd27;
	st.global.u32 	[%rd30], %r74;
	cvt.u64.u32 	%rd31, %r2;
	cvt.u64.u32 	%rd32, %r115;
	add.s64 	%rd33, %rd32, %rd31;
	shl.b64 	%rd34, %rd33, 2;
	add.s64 	%rd35, %rd3, %rd34;
	ld.global.u32 	%r75, [%rd35+4];
	add.s64 	%rd36, %rd2, %rd34;
	ld.global.u32 	%r76, [%rd36+4];
	add.s32 	%r77, %r76, %r75;
	add.s64 	%rd37, %rd1, %rd34;
	st.global.u32 	[%rd37+4], %r77;
	ld.global.u32 	%r78, [%rd35+8];
	ld.global.u32 	%r79, [%rd36+8];
	add.s32 	%r80, %r79, %r78;
	st.global.u32 	[%rd37+8], %r80;
	ld.global.u32 	%r81, [%rd35+12];
	ld.global.u32 	%r82, [%rd36+12];
	add.s32 	%r83, %r82, %r81;
	st.global.u32 	[%rd37+12], %r83;
	ld.global.u32 	%r84, [%rd35+16];
	ld.global.u32 	%r85, [%rd36+16];
	add.s32 	%r86, %r85, %r84;
	st.global.u32 	[%rd37+16], %r86;
	ld.global.u32 	%r87, [%rd35+20];
	ld.global.u32 	%r88, [%rd36+20];
	add.s32 	%r89, %r88, %r87;
	st.global.u32 	[%rd37+20], %r89;
	ld.global.u32 	%r90, [%rd35+24];
	ld.global.u32 	%r91, [%rd36+24];
	add.s32 	%r92, %r91, %r90;
	st.global.u32 	[%rd37+24], %r92;
	ld.global.u32 	%r93, [%rd35+28];
	ld.global.u32 	%r94, [%rd36+28];
	add.s32 	%r95, %r94, %r93;
	st.global.u32 	[%rd37+28], %r95;
	add.s32 	%r115, %r115, 8;
$L__BB2_7:
	setp.eq.s32 	%p8, %r9, 0;
	@%p8 bra 	$L__BB2_13;
	and.b32  	%r12, %r18, 3;
	setp.lt.u32 	%p9, %r9, 4;
	@%p9 bra 	$L__BB2_10;
	add.s32 	%r96, %r115, %r2;
	mul.wide.u32 	%rd38, %r96, 4;
	add.s64 	%rd39, %rd3, %rd38;
	ld.global.u32 	%r97, [%rd39];
	add.s64 	%rd40, %rd2, %rd38;
	ld.global.u32 	%r98, [%rd40];
	add.s32 	%r99, %r98, %r97;
	add.s64 	%rd41, %rd1, %rd38;
	st.global.u32 	[%rd41], %r99;
	cvt.u64.u32 	%rd42, %r2;
	cvt.u64.u32 	%rd43, %r115;
	add.s64 	%rd44, %rd43, %rd42;
	shl.b64 	%rd45, %rd44, 2;
	add.s64 	%rd46, %rd3, %rd45;
	ld.global.u32 	%r100, [%rd46+4];
	add.s64 	%rd47, %rd2, %rd45;
	ld.global.u32 	%r101, [%rd47+4];
	add.s32 	%r102, %r101, %r100;
	add.s64 	%rd48, %rd1, %rd45;
	st.global.u32 	[%rd48+4], %r102;
	ld.global.u32 	%r103, [%rd46+8];
	ld.global.u32 	%r104, [%rd47+8];
	add.s32 	%r105, %r104, %r103;
	st.global.u32 	[%rd48+8], %r105;
	ld.global.u32 	%r106, [%rd46+12];
	ld.global.u32 	%r107, [%rd47+12];
	add.s32 	%r108, %r107, %r106;
	st.global.u32 	[%rd48+12], %r108;
	add.s32 	%r115, %r115, 4;
$L__BB2_10:
	setp.eq.s32 	%p10, %r12, 0;
	@%p10 bra 	$L__BB2_13;
	add.s32 	%r109, %r115, %r2;
	mul.wide.u32 	%rd49, %r109, 4;
	add.s64 	%rd55, %rd1, %rd49;
	add.s64 	%rd54, %rd2, %rd49;
	add.s64 	%rd53, %rd3, %rd49;
	neg.s32 	%r117, %r12;
$L__BB2_12:
	.pragma "nounroll";
	ld.global.u32 	%r110, [%rd53];
	ld.global.u32 	%r111, [%rd54];
	add.s32 	%r112, %r111, %r110;
	st.global.u32 	[%rd55], %r112;
	add.s64 	%rd55, %rd55, 4;
	add.s64 	%rd54, %rd54, 4;
	add.s64 	%rd53, %rd53, 4;
	add.s32 	%r117, %r117, 1;
	setp.ne.s32 	%p11, %r117, 0;
	@%p11 bra 	$L__BB2_12;
$L__BB2_13:
	ret;

}


// ===== COMPILED SASS (sm_100) =====

	.target	sm_100

	.elftype	@"ET_EXEC"


//--------------------- .note.nv.tkinfo           --------------------------
	.section	.note.nv.tkinfo,"",@"SHT_NOTE"
	.sectionflags	@"SHF_NOTE_NV_TKINFO"
	.tkinfo
        /*0018*/ 	.word	0x00000002
        /*0030*/ 	.string	""
        /*0030*/ 	.string	"ptxas"
        /*0030*/ 	.string	"Cuda compilation tools, release 13.0, V13.0.88"
        /*0030*/ 	.string	"Build cuda_13.0.r13.0/compiler.36424714_0"
        /*0030*/ 	.string	"-arch sm_100 -m 64 "



//--------------------- .note.nv.cuinfo           --------------------------
	.section	.note.nv.cuinfo,"",@"SHT_NOTE"
	.sectionflags	@"SHF_NOTE_NV_CUINFO"
        /*0018*/ 	.short	0x0002
        /*001a*/ 	.short	0x0064
        /*001c*/ 	.short	0x0082
	.zero		2


//--------------------- .nv.info                  --------------------------
	.section	.nv.info,"",@"SHT_CUDA_INFO"
	.align	4


	//----- nvinfo : EIATTR_REGCOUNT
	.align		4
        /*0000*/ 	.byte	0x04, 0x2f
        /*0002*/ 	.short	(.L_1 - .L_0)
	.align		4
.L_0:
        /*0004*/ 	.word	index@(_Z9matrixAddPiS_S_i)
        /*0008*/ 	.word	0x0000000c


	//----- nvinfo : EIATTR_FRAME_SIZE
	.align		4
.L_1:
        /*000c*/ 	.byte	0x04, 0x11
        /*000e*/ 	.short	(.L_3 - .L_2)
	.align		4
.L_2:
        /*0010*/ 	.word	index@(_Z9matrixAddPiS_S_i)
        /*0014*/ 	.word	0x00000000


	//----- nvinfo : EIATTR_REGCOUNT
	.align		4
.L_3:
        /*0018*/ 	.byte	0x04, 0x2f
        /*001a*/ 	.short	(.L_5 - .L_4)
	.align		4
.L_4:
        /*001c*/ 	.word	index@(_Z6rowAddPiS_S_i)
        /*0020*/ 	.word	0x00000014


	//----- nvinfo : EIATTR_FRAME_SIZE
	.align		4
.L_5:
        /*0024*/ 	.byte	0x04, 0x11
        /*0026*/ 	.short	(.L_7 - .L_6)
	.align		4
.L_6:
        /*0028*/ 	.word	index@(_Z6rowAddPiS_S_i)
        /*002c*/ 	.word	0x00000000


	//----- nvinfo : EIATTR_REGCOUNT
	.align		4
.L_7:
        /*0030*/ 	.byte	0x04, 0x2f
        /*0032*/ 	.short	(.L_9 - .L_8)
	.align		4
.L_8:
        /*0034*/ 	.word	index@(_Z6colAddPiS_S_i)
        /*0038*/ 	.word	0x00000014


	//----- nvinfo : EIATTR_FRAME_SIZE
	.align		4
.L_9:
        /*003c*/ 	.byte	0x04, 0x11
        /*003e*/ 	.short	(.L_11 - .L_10)
	.align		4
.L_10:
        /*0040*/ 	.word	index@(_Z6colAddPiS_S_i)
        /*0044*/ 	.word	0x00000000


	//----- nvinfo : EIATTR_MIN_STACK_SIZE
	.align		4
.L_11:
        /*0048*/ 	.byte	0x04, 0x12
        /*004a*/ 	.short	(.L_13 - .L_12)
	.align		4
.L_12:
        /*004c*/ 	.word	index@(_Z6colAddPiS_S_i)
        /*0050*/ 	.word	0x00000000


	//----- nvinfo : EIATTR_MIN_STACK_SIZE
	.align		4
.L_13:
        /*0054*/ 	.byte	0x04, 0x12
        /*0056*/ 	.short	(.L_15 - .L_14)
	.align		4
.L_14:
        /*0058*/ 	.word	index@(_Z6rowAddPiS_S_i)
        /*005c*/ 	.word	0x00000000


	//----- nvinfo : EIATTR_MIN_STACK_SIZE
	.align		4
.L_15:
        /*0060*/ 	.byte	0x04, 0x12
        /*0062*/ 	.short	(.L_17 - .L_16)
	.align		4
.L_16:
        /*0064*/ 	.word	index@(_Z9matrixAddPiS_S_i)
        /*0068*/ 	.word	0x00000000
.L_17:


//--------------------- .nv.compat                --------------------------
	.section	.nv.compat,"",@"SHT_CUDA_COMPAT_INFO"
	.align	4
        /*0000*/ 	.byte	0x02, 0x09, 0x00, 0x00, 0x02, 0x02, 0x01, 0x00, 0x02, 0x05, 0x05, 0x00, 0x03, 0x07, 0x01, 0x01
        /*0010*/ 	.byte	0x02, 0x03, 0x00, 0x00, 0x02, 0x06, 0x01, 0x00, 0x04, 0x0b, 0x08, 0x00, 0x09, 0x00, 0x00, 0x00
        /*0020*/ 	.byte	0x00, 0x00, 0x00, 0x00


//--------------------- .nv.info._Z6colAddPiS_S_i --------------------------
	.section	.nv.info._Z6colAddPiS_S_i,"",@"SHT_CUDA_INFO"
	.sectionflags	@""
	.align	4


	//----- nvinfo : EIATTR_CUDA_API_VERSION
	.align		4
        /*0000*/ 	.byte	0x04, 0x37
        /*0002*/ 	.short	(.L_19 - .L_18)
.L_18:
        /*0004*/ 	.word	0x00000082


	//----- nvinfo : EIATTR_KPARAM_INFO
	.align		4
.L_19:
        /*0008*/ 	.byte	0x04, 0x17
        /*000a*/ 	.short	(.L_21 - .L_20)
.L_20:
        /*000c*/ 	.word	0x00000000
        /*0010*/ 	.short	0x0003
        /*0012*/ 	.short	0x0018
        /*0014*/ 	.byte	0x00, 0xf0, 0x11, 0x00


	//----- nvinfo : EIATTR_KPARAM_INFO
	.align		4
.L_21:
        /*0018*/ 	.byte	0x04, 0x17
        /*001a*/ 	.short	(.L_23 - .L_22)
.L_22:
        /*001c*/ 	.word	0x00000000
        /*0020*/ 	.short	0x0002
        /*0022*/ 	.short	0x0010
        /*0024*/ 	.byte	0x00, 0xf5, 0x21, 0x00


	//----- nvinfo : EIATTR_KPARAM_INFO
	.align		4
.L_23:
        /*0028*/ 	.byte	0x04, 0x17
        /*002a*/ 	.short	(.L_25 - .L_24)
.L_24:
        /*002c*/ 	.word	0x00000000
        /*0030*/ 	.short	0x0001
        /*0032*/ 	.short	0x0008
        /*0034*/ 	.byte	0x00, 0xf5, 0x21, 0x00


	//----- nvinfo : EIATTR_KPARAM_INFO
	.align		4
.L_25:
        /*0038*/ 	.byte	0x04, 0x17
        /*003a*/ 	.short	(.L_27 - .L_26)
.L_26:
        /*003c*/ 	.word	0x00000000
        /*0040*/ 	.short	0x0000
        /*0042*/ 	.short	0x0000
        /*0044*/ 	.byte	0x00, 0xf5, 0x21, 0x00


	//----- nvinfo : EIATTR_SPARSE_MMA_MASK
	.align		4
.L_27:
        /*0048*/ 	.byte	0x03, 0x50
        /*004a*/ 	.short	0x0000


	//----- nvinfo : EIATTR_MAXREG_COUNT
	.align		4
        /*004c*/ 	.byte	0x03, 0x1b
        /*004e*/ 	.short	0x00ff


	//----- nvinfo : EIATTR_MERCURY_ISA_VERSION
	.align		4
        /*0050*/ 	.byte	0x03, 0x5f
        /*0052*/ 	.short	0x0101


	//----- nvinfo : EIATTR_VRC_CTA_INIT_COUNT
	.align		4
        /*0054*/ 	.byte	0x02, 0x4a
	.zero		1
	.zero		1


	//----- nvinfo : EIATTR_EXIT_INSTR_OFFSETS
	.align		4
        /*0058*/ 	.byte	0x04, 0x1c
        /*005a*/ 	.short	(.L_29 - .L_28)


	//   ....[0]....
.L_28:
        /*005c*/ 	.word	0x00000080


	//   ....[1]....
        /*0060*/ 	.word	0x000006a0


	//   ....[2]....
        /*0064*/ 	.word	0x00000a30


	//   ....[3]....
        /*0068*/ 	.word	0x00000cc0


	//   ....[4]....
        /*006c*/ 	.word	0x00000eb0


	//----- nvinfo : EIATTR_CBANK_PARAM_SIZE
	.align		4
.L_29:
        /*0070*/ 	.byte	0x03, 0x19
        /*0072*/ 	.short	0x001c


	//----- nvinfo : EIATTR_PARAM_CBANK
	.align		4
        /*0074*/ 	.byte	0x04, 0x0a
        /*0076*/ 	.short	(.L_31 - .L_30)
	.align		4
.L_30:
        /*0078*/ 	.word	index@(.nv.constant0._Z6colAddPiS_S_i)
        /*007c*/ 	.short	0x0380
        /*007e*/ 	.short	0x001c


	//----- nvinfo : EIATTR_SW_WAR
	.align		4
.L_31:
        /*0080*/ 	.byte	0x04, 0x36
        /*0082*/ 	.short	(.L_33 - .L_32)
.L_32:
        /*0084*/ 	.word	0x00000008
.L_33:


//--------------------- .nv.info._Z6rowAddPiS_S_i --------------------------
	.section	.nv.info._Z6rowAddPiS_S_i,"",@"SHT_CUDA_INFO"
	.sectionflags	@""
	.align	4


	//----- nvinfo : EIATTR_CUDA_API_VERSION
	.align		4
        /*0000*/ 	.byte	0x04, 0x37
        /*0002*/ 	.short	(.L_35 - .L_34)
.L_34:
        /*0004*/ 	.word	0x00000082


	//----- nvinfo : EIATTR_KPARAM_INFO
	.align		4
.L_35:
        /*0008*/ 	.byte	0x04, 0x17
        /*000a*/ 	.short	(.L_37 - .L_36)
.L_36:
        /*000c*/ 	.word	0x00000000
        /*0010*/ 	.short	0x0003
        /*0012*/ 	.short	0x0018
        /*0014*/ 	.byte	0x00, 0xf0, 0x11, 0x00


	//----- nvinfo : EIATTR_KPARAM_INFO
	.align		4
.L_37:
        /*0018*/ 	.byte	0x04, 0x17
        /*001a*/ 	.short	(.L_39 - .L_38)
.L_38:
        /*001c*/ 	.word	0x00000000
        /*0020*/ 	.short	0x0002
        /*0022*/ 	.short	0x0010
        /*0024*/ 	.byte	0x00, 0xf5, 0x21, 0x00


	//----- nvinfo : EIATTR_KPARAM_INFO
	.align		4
.L_39:
        /*0028*/ 	.byte	0x04, 0x17
        /*002a*/ 	.short	(.L_41 - .L_40)
.L_40:
        /*002c*/ 	.word	0x00000000
        /*0030*/ 	.short	0x0001
        /*0032*/ 	.short	0x0008
        /*0034*/ 	.byte	0x00, 0xf5, 0x21, 0x00


	//----- nvinfo : EIATTR_KPARAM_INFO
	.align		4
.L_41:
        /*0038*/ 	.byte	0x04, 0x17
        /*003a*/ 	.short	(.L_43 - .L_42)
.L_42:
        /*003c*/ 	.word	0x00000000
        /*0040*/ 	.short	0x0000
        /*0042*/ 	.short	0x0000
        /*0044*/ 	.byte	0x00, 0xf5, 0x21, 0x00


	//----- nvinfo : EIATTR_SPARSE_MMA_MASK
	.align		4
.L_43:
        /*0048*/ 	.byte	0x03, 0x50
        /*004a*/ 	.short	0x0000


	//----- nvinfo : EIATTR_MAXREG_COUNT
	.align		4
        /*004c*/ 	.byte	0x03, 0x1b
        /*004e*/ 	.short	0x00ff


	//----- nvinfo : EIATTR_MERCURY_ISA_VERSION
	.align		4
        /*0050*/ 	.byte	0x03, 0x5f
        /*0052*/ 	.short	0x0101


	//----- nvinfo : EIATTR_VRC_CTA_INIT_COUNT
	.align		4
        /*0054*/ 	.byte	0x02, 0x4a
	.zero		1
	.zero		1


	//----- nvinfo : EIATTR_EXIT_INSTR_OFFSETS
	.align		4
        /*0058*/ 	.byte	0x04, 0x1c
        /*005a*/ 	.short	(.L_45 - .L_44)


	//   ....[0]....
.L_44:
        /*005c*/ 	.word	0x00000080


	//   ....[1]....
        /*0060*/ 	.word	0x000006a0


	//   ....[2]....
        /*0064*/ 	.word	0x00000a30


	//   ....[3]....
        /*0068*/ 	.word	0x00000cc0


	//   ....[4]....
        /*006c*/ 	.word	0x00000eb0


	//----- nvinfo : EIATTR_CBANK_PARAM_SIZE
	.align		4
.L_45:
        /*0070*/ 	.byte	0x03, 0x19
        /*0072*/ 	.short	0x001c


	//----- nvinfo : EIATTR_PARAM_CBANK
	.align		4
        /*0074*/ 	.byte	0x04, 0x0a
        /*0076*/ 	.short	(.L_47 - .L_46)
	.align		4
.L_46:
        /*0078*/ 	.word	index@(.nv.constant0._Z6rowAddPiS_S_i)
        /*007c*/ 	.short	0x0380
        /*007e*/ 	.short	0x001c


	//----- nvinfo : EIATTR_SW_WAR
	.align		4
.L_47:
        /*0080*/ 	.byte	0x04, 0x36
        /*0082*/ 	.short	(.L_49 - .L_48)
.L_48:
        /*0084*/ 	.word	0x00000008
.L_49:


//--------------------- .nv.info._Z9matrixAddPiS_S_i --------------------------
	.section	.nv.info._Z9matrixAddPiS_S_i,"",@"SHT_CUDA_INFO"
	.sectionflags	@""
	.align	4


	//----- nvinfo : EIATTR_CUDA_API_VERSION
	.align		4
        /*0000*/ 	.byte	0x04, 0x37
        /*0002*/ 	.short	(.L_51 - .L_50)
.L_50:
        /*0004*/ 	.word	0x00000082


	//----- nvinfo : EIATTR_KPARAM_INFO
	.align		4
.L_51:
        /*0008*/ 	.byte	0x04, 0x17
        /*000a*/ 	.short	(.L_53 - .L_52)
.L_52:
        /*000c*/ 	.word	0x00000000
        /*0010*/ 	.short	0x0003
        /*0012*/ 	.short	0x0018
        /*0014*/ 	.byte	0x00, 0xf0, 0x11, 0x00


	//----- nvinfo : EIATTR_KPARAM_INFO
	.align		4
.L_53:
        /*0018*/ 	.byte	0x04, 0x17
        /*001a*/ 	.short	(.L_55 - .L_54)
.L_54:
        /*001c*/ 	.word	0x00000000
        /*0020*/ 	.short	0x0002
        /*0022*/ 	.short	0x0010
        /*0024*/ 	.byte	0x00, 0xf5, 0x21, 0x00


	//----- nvinfo : EIATTR_KPARAM_INFO
	.align		4
.L_55:
        /*0028*/ 	.byte	0x04, 0x17
        /*002a*/ 	.short	(.L_57 - .L_56)
.L_56:
        /*002c*/ 	.word	0x00000000
        /*0030*/ 	.short	0x0001
        /*0032*/ 	.short	0x0008
        /*0034*/ 	.byte	0x00, 0xf5, 0x21, 0x00


	//----- nvinfo : EIATTR_KPARAM_INFO
	.align		4
.L_57:
        /*0038*/ 	.byte	0x04, 0x17
        /*003a*/ 	.short	(.L_59 - .L_58)
.L_58:
        /*003c*/ 	.word	0x00000000
        /*0040*/ 	.short	0x0000
        /*0042*/ 	.short	0x0000
        /*0044*/ 	.byte	0x00, 0xf5, 0x21, 0x00


	//----- nvinfo : EIATTR_SPARSE_MMA_MASK
	.align		4
.L_59:
        /*0048*/ 	.byte	0x03, 0x50
        /*004a*/ 	.short	0x0000


	//----- nvinfo : EIATTR_MAXREG_COUNT
	.align		4
        /*004c*/ 	.byte	0x03, 0x1b
        /*004e*/ 	.short	0x00ff


	//----- nvinfo : EIATTR_MERCURY_ISA_VERSION
	.align		4
        /*0050*/ 	.byte	0x03, 0x5f
        /*0052*/ 	.short	0x0101


	//----- nvinfo : EIATTR_VRC_CTA_INIT_COUNT
	.align		4
        /*0054*/ 	.byte	0x02, 0x4a
	.zero		1
	.zero		1


	//----- nvinfo : EIATTR_EXIT_INSTR_OFFSETS
	.align		4
        /*0058*/ 	.byte	0x04, 0x1c
        /*005a*/ 	.short	(.L_61 - .L_60)


	//   ....[0]....
.L_60:
        /*005c*/ 	.word	0x000000c0


	//   ....[1]....
        /*0060*/ 	.word	0x00000190


	//----- nvinfo : EIATTR_CBANK_PARAM_SIZE
	.align		4
.L_61:
        /*0064*/ 	.byte	0x03, 0x19
        /*0066*/ 	.short	0x001c


	//----- nvinfo : EIATTR_PARAM_CBANK
	.align		4
        /*0068*/ 	.byte	0x04, 0x0a
        /*006a*/ 	.short	(.L_63 - .L_62)
	.align		4
.L_62:
        /*006c*/ 	.word	index@(.nv.constant0._Z9matrixAddPiS_S_i)
        /*0070*/ 	.short	0x0380
        /*0072*/ 	.short	0x001c


	//----- nvinfo : EIATTR_SW_WAR
	.align		4
.L_63:
        /*0074*/ 	.byte	0x04, 0x36
        /*0076*/ 	.short	(.L_65 - .L_64)
.L_64:
        /*0078*/ 	.word	0x00000008
.L_65:


//--------------------- .nv.callgraph             --------------------------
	.section	.nv.callgraph,"",@"SHT_CUDA_CALLGRAPH"
	.align	4
	.sectionentsize	8
	.align		4
        /*0000*/ 	.word	0x00000000
	.align		4
        /*0004*/ 	.word	0xffffffff
	.align		4
        /*0008*/ 	.word	0x00000000
	.align		4
        /*000c*/ 	.word	0xfffffffe
	.align		4
        /*0010*/ 	.word	0x00000000
	.align		4
        /*0014*/ 	.word	0xfffffffd
	.align		4
        /*0018*/ 	.word	0x00000000
	.align		4
        /*001c*/ 	.word	0xfffffffc


//--------------------- .text._Z6colAddPiS_S_i    --------------------------
	.section	.text._Z6colAddPiS_S_i,"ax",@progbits
	.align	128
        .global         _Z6colAddPiS_S_i
        .type           _Z6colAddPiS_S_i,@function
        .size           _Z6colAddPiS_S_i,(.L_x_13 - _Z6colAddPiS_S_i)
        .other          _Z6colAddPiS_S_i,@"STO_CUDA_ENTRY STV_DEFAULT"
_Z6colAddPiS_S_i:
.text._Z6colAddPiS_S_i:
[----:B------:R-:W-:Y:S01]  /*0000*/  LDC R1, c[0x0][0x37c] ;  /* 0x0000df00ff017b82 */ /* 0x000fe20000000800 */
[----:B------:R-:W0:Y:S07]  /*0010*/  S2R R0, SR_TID.Y ;  /* 0x0000000000007919 */ /* 0x000e2e0000002200 */
[----:B------:R-:W0:Y:S08]  /*0020*/  S2UR UR4, SR_CTAID.Y ;  /* 0x00000000000479c3 */ /* 0x000e300000002600 */
[----:B------:R-:W0:Y:S08]  /*0030*/  LDC R3, c[0x0][0x364] ;  /* 0x0000d900ff037b82 */ /* 0x000e300000000800 */
[----:B------:R-:W1:Y:S01]  /*0040*/  LDC R2, c[0x0][0x398] ;  /* 0x0000e600ff027b82 */ /* 0x000e620000000800 */
[----:B0-----:R-:W-:Y:S01]  /*0050*/  IMAD R3, R3, UR4, R0 ;  /* 0x0000000403037c24 */ /* 0x001fe2000f8e0200 */
[----:B-1----:R-:W-:-:S04]  /*0060*/  ISETP.GE.AND P0, PT, R2, 0x1, PT ;  /* 0x000000010200780c */ /* 0x002fc80003f06270 */
[----:B------:R-:W-:-:S13]  /*0070*/  ISETP.GE.OR P0, PT, R3, R2, !P0 ;  /* 0x000000020300720c */ /* 0x000fda0004706670 */
[----:B------:R-:W-:Y:S05]  /*0080*/  @P0 EXIT ;  /* 0x000000000000094d */ /* 0x000fea0003800000 */
[C---:B------:R-:W-:Y:S01]  /*0090*/  ISETP.GE.U32.AND P1, PT, R2.reuse, 0x10, PT ;  /* 0x000000100200780c */ /* 0x040fe20003f26070 */
[----:B------:R-:W0:Y:S01]  /*00a0*/  LDCU.64 UR4, c[0x0][0x358] ;  /* 0x00006b00ff0477ac */ /* 0x000e220008000a00 */
[----:B------:R-:W-:Y:S01]  /*00b0*/  LOP3.LUT R14, R2, 0xf, RZ, 0xc0, !PT ;  /* 0x0000000f020e7812 */ /* 0x000fe200078ec0ff */
[----:B------:R-:W-:Y:S02]  /*00c0*/  IMAD R0, R3, R2, RZ ;  /* 0x0000000203007224 */ /* 0x000fe400078e02ff */
[----:B------:R-:W-:Y:S01]  /*00d0*/  IMAD.MOV.U32 R3, RZ, RZ, RZ ;  /* 0x000000ffff037224 */ /* 0x000fe200078e00ff */
[----:B------:R-:W-:-:S07]  /*00e0*/  ISETP.NE.AND P0, PT, R14, RZ, PT ;  /* 0x000000ff0e00720c */ /* 0x000fce0003f05270 */
[----:B------:R-:W-:Y:S06]  /*00f0*/  @!P1 BRA `(.L_x_0) ;  /* 0x0000000400689947 */ /* 0x000fec0003800000 */
[----:B------:R-:W1:Y:S01]  /*0100*/  LDCU.128 UR8, c[0x0][0x380] ;  /* 0x00007000ff0877ac */ /* 0x000e620008000c00 */
[----:B------:R-:W-:Y:S01]  /*0110*/  IMAD.MOV.U32 R4, RZ, RZ, 0x20 ;  /* 0x00000020ff047424 */ /* 0x000fe200078e00ff */
[----:B------:R-:W-:Y:S01]  /*0120*/  LOP3.LUT R3, R2, 0x7ffffff0, RZ, 0xc0, !PT ;  /* 0x7ffffff002037812 */ /* 0x000fe200078ec0ff */
[----:B------:R-:W-:Y:S01]  /*0130*/  IMAD.MOV.U32 R5, RZ, RZ, 0x0 ;  /* 0x00000000ff057424 */ /* 0x000fe200078e00ff */
[----:B------:R-:W2:Y:S02]  /*0140*/  LDCU.64 UR6, c[0x0][0x390] ;  /* 0x00007200ff0677ac */ /* 0x000ea40008000a00 */
[----:B------:R-:W-:Y:S01]  /*0150*/  IADD3 R10, PT, PT, -R3, RZ, RZ ;  /* 0x000000ff030a7210 */ /* 0x000fe20007ffe1ff */
[----:B------:R-:W-:-:S03]  /*0160*/  IMAD.WIDE.U32 R4, R0, 0x4, R4 ;  /* 0x0000000400047825 */ /* 0x000fc600078e0004 */
[C---:B-1----:R-:W-:Y:S02]  /*0170*/  IADD3 R11, P2, PT, R4.reuse, UR8, RZ ;  /* 0x00000008040b7c10 */ /* 0x042fe4000ff5e0ff */
[C---:B------:R-:W-:Y:S02]  /*0180*/  IADD3 R6, P3, PT, R4.reuse, UR10, RZ ;  /* 0x0000000a04067c10 */ /* 0x040fe4000ff7e0ff */
[----:B--2---:R-:W-:Y:S02]  /*0190*/  IADD3 R13, P1, PT, R4, UR6, RZ ;  /* 0x00000006040d7c10 */ /* 0x004fe4000ff3e0ff */
[C---:B------:R-:W-:Y:S02]  /*01a0*/  IADD3.X R12, PT, PT, R5.reuse, UR9, RZ, P2, !PT ;  /* 0x00000009050c7c10 */ /* 0x040fe400097fe4ff */
[C---:B------:R-:W-:Y:S02]  /*01b0*/  IADD3.X R16, PT, PT, R5.reuse, UR7, RZ, P1, !PT ;  /* 0x0000000705107c10 */ /* 0x040fe40008ffe4ff */
[----:B------:R-:W-:-:S07]  /*01c0*/  IADD3.X R7, PT, PT, R5, UR11, RZ, P3, !PT ;  /* 0x0000000b05077c10 */ /* 0x000fce0009ffe4ff */
.L_x_1:
[----:B------:R-:W-:Y:S01]  /*01d0*/  IMAD.MOV.U32 R4, RZ, RZ, R11 ;  /* 0x000000ffff047224 */ /* 0x000fe200078e000b */
[----:B01----:R-:W2:Y:S01]  /*01e0*/  LDG.E R8, desc[UR4][R6.64+-0x20] ;  /* 0xffffe00406087981 */ /* 0x003ea2000c1e1900 */
[----:B------:R-:W-:-:S05]  /*01f0*/  IMAD.MOV.U32 R5, RZ, RZ, R12 ;  /* 0x000000ffff057224 */ /* 0x000fca00078e000c */
[----:B------:R-:W2:Y:S02]  /*0200*/  LDG.E R9, desc[UR4][R4.64+-0x20] ;  /* 0xffffe00404097981 */ /* 0x000ea4000c1e1900 */
[----:B--2---:R-:W-:Y:S01]  /*0210*/  IMAD.IADD R11, R8, 0x1, R9 ;  /* 0x00000001080b7824 */ /* 0x004fe200078e0209 */
[----:B------:R-:W-:Y:S01]  /*0220*/  MOV R8, R13 ;  /* 0x0000000d00087202 */ /* 0x000fe20000000f00 */
[----:B------:R-:W-:-:S05]  /*0230*/  IMAD.MOV.U32 R9, RZ, RZ, R16 ;  /* 0x000000ffff097224 */ /* 0x000fca00078e0010 */
[----:B------:R0:W-:Y:S04]  /*0240*/  STG.E desc[UR4][R8.64+-0x20], R11 ;  /* 0xffffe00b08007986 */ /* 0x0001e8000c101904 */
[----:B------:R-:W2:Y:S04]  /*0250*/  LDG.E R12, desc[UR4][R6.64+-0x1c] ;  /* 0xffffe404060c7981 */ /* 0x000ea8000c1e1900 */
[----:B------:R-:W2:Y:S02]  /*0260*/  LDG.E R13, desc[UR4][R4.64+-0x1c] ;  /* 0xffffe404040d7981 */ /* 0x000ea4000c1e1900 */
[----:B--2---:R-:W-:-:S05]  /*0270*/  IMAD.IADD R13, R12, 0x1, R13 ;  /* 0x000000010c0d7824 */ /* 0x004fca00078e020d */
[----:B------:R1:W-:Y:S04]  /*0280*/  STG.E desc[UR4][R8.64+-0x1c], R13 ;  /* 0xffffe40d08007986 */ /* 0x0003e8000c101904 */
[----:B------:R-:W2:Y:S04]  /*0290*/  LDG.E R12, desc[UR4][R6.64+-0x18] ;  /* 0xffffe804060c7981 */ /* 0x000ea8000c1e1900 */
[----:B------:R-:W2:Y:S02]  /*02a0*/  LDG.E R15, desc[UR4][R4.64+-0x18] ;  /* 0xffffe804040f7981 */ /* 0x000ea4000c1e1900 */
[----:B--2---:R-:W-:-:S05]  /*02b0*/  IMAD.IADD R15, R12, 0x1, R15 ;  /* 0x000000010c0f7824 */ /* 0x004fca00078e020f */
[----:B------:R2:W-:Y:S04]  /*02c0*/  STG.E desc[UR4][R8.64+-0x18], R15 ;  /* 0xffffe80f08007986 */ /* 0x0005e8000c101904 */
[----:B------:R-:W3:Y:S04]  /*02d0*/  LDG.E R12, desc[UR4][R6.64+-0x14] ;  /* 0xffffec04060c7981 */ /* 0x000ee8000c1e1900 */
[----:B------:R-:W3:Y:S02]  /*02e0*/  LDG.E R17, desc[UR4][R4.64+-0x14] ;  /* 0xffffec0404117981 */ /* 0x000ee4000c1e1900 */
[----:B---3--:R-:W-:-:S05]  /*02f0*/  IADD3 R17, PT, PT, R12, R17, RZ ;  /* 0x000000110c117210 */ /* 0x008fca0007ffe0ff */
[----:B------:R3:W-:Y:S04]  /*0300*/  STG.E desc[UR4][R8.64+-0x14], R17 ;  /* 0xffffec1108007986 */ /* 0x0007e8000c101904 */
[----:B0-----:R-:W4:Y:S04]  /*0310*/  LDG.E R11, desc[UR4][R6.64+-0x10] ;  /* 0xfffff004060b7981 */ /* 0x001f28000c1e1900 */
[----:B------:R-:W4:Y:S02]  /*0320*/  LDG.E R12, desc[UR4][R4.64+-0x10] ;  /* 0xfffff004040c7981 */ /* 0x000f24000c1e1900 */
[----:B----4-:R-:W-:-:S05]  /*0330*/  IMAD.IADD R11, R11, 0x1, R12 ;  /* 0x000000010b0b7824 */ /* 0x010fca00078e020c */
[----:B------:R0:W-:Y:S04]  /*0340*/  STG.E desc[UR4][R8.64+-0x10], R11 ;  /* 0xfffff00b08007986 */ /* 0x0001e8000c101904 */
[----:B------:R-:W4:Y:S04]  /*0350*/  LDG.E R12, desc[UR4][R6.64+-0xc] ;  /* 0xfffff404060c7981 */ /* 0x000f28000c1e1900 */
[----:B-1----:R-:W4:Y:S02]  /*0360*/  LDG.E R13, desc[UR4][R4.64+-0xc] ;  /* 0xfffff404040d7981 */ /* 0x002f24000c1e1900 */
[----:B----4-:R-:W-:-:S05]  /*0370*/  IMAD.IADD R13, R12, 0x1, R13 ;  /* 0x000000010c0d7824 */ /* 0x010fca00078e020d */
[----:B------:R1:W-:Y:S04]  /*0380*/  STG.E desc[UR4][R8.64+-0xc], R13 ;  /* 0xfffff40d08007986 */ /* 0x0003e8000c101904 */
[----:B------:R-:W4:Y:S04]  /*0390*/  LDG.E R12, desc[UR4][R6.64+-0x8] ;  /* 0xfffff804060c7981 */ /* 0x000f28000c1e1900 */
[----:B--2---:R-:W4:Y:S02]  /*03a0*/  LDG.E R15, desc[UR4][R4.64+-0x8] ;  /* 0xfffff804040f7981 */ /* 0x004f24000c1e1900 */
[----:B----4-:R-:W-:-:S05]  /*03b0*/  IMAD.IADD R15, R12, 0x1, R15 ;  /* 0x000000010c0f7824 */ /* 0x010fca00078e020f */
[----:B------:R2:W-:Y:S04]  /*03c0*/  STG.E desc[UR4][R8.64+-0x8], R15 ;  /* 0xfffff80f08007986 */ /* 0x0005e8000c101904 */
[----:B------:R-:W4:Y:S04]  /*03d0*/  LDG.E R12, desc[UR4][R6.64+-0x4] ;  /* 0xfffffc04060c7981 */ /* 0x000f28000c1e1900 */
[----:B---3--:R-:W4:Y:S02]  /*03e0*/  LDG.E R17, desc[UR4][R4.64+-0x4] ;  /* 0xfffffc0404117981 */ /* 0x008f24000c1e1900 */
[----:B----4-:R-:W-:-:S05]  /*03f0*/  IADD3 R17, PT, PT, R12, R17, RZ ;  /* 0x000000110c117210 */ /* 0x010fca0007ffe0ff */
        /* <DEDUP_REMOVED lines=20> */
[----:B------:R-:W-:Y:S04]  /*0540*/  STG.E desc[UR4][R8.64+0x10], R11 ;  /* 0x0000100b08007986 */ /* 0x000fe8000c101904 */
[----:B------:R-:W4:Y:S04]  /*0550*/  LDG.E R12, desc[UR4][R6.64+0x14] ;  /* 0x00001404060c7981 */ /* 0x000f28000c1e1900 */
[----:B-1----:R-:W4:Y:S02]  /*0560*/  LDG.E R13, desc[UR4][R4.64+0x14] ;  /* 0x00001404040d7981 */ /* 0x002f24000c1e1900 */
[----:B----4-:R-:W-:-:S05]  /*0570*/  IMAD.IADD R13, R12, 0x1, R13 ;  /* 0x000000010c0d7824 */ /* 0x010fca00078e020d */
[----:B------:R0:W-:Y:S04]  /*0580*/  STG.E desc[UR4][R8.64+0x14], R13 ;  /* 0x0000140d08007986 */ /* 0x0001e8000c101904 */
[----:B------:R-:W4:Y:S04]  /*0590*/  LDG.E R12, desc[UR4][R6.64+0x18] ;  /* 0x00001804060c7981 */ /* 0x000f28000c1e1900 */
[----:B--2---:R-:W4:Y:S01]  /*05a0*/  LDG.E R15, desc[UR4][R4.64+0x18] ;  /* 0x00001804040f7981 */ /* 0x004f22000c1e1900 */
[----:B------:R-:W-:Y:S02]  /*05b0*/  VIADD R10, R10, 0x10 ;  /* 0x000000100a0a7836 */ /* 0x000fe40000000000 */
[----:B----4-:R-:W-:-:S05]  /*05c0*/  IMAD.IADD R15, R12, 0x1, R15 ;  /* 0x000000010c0f7824 */ /* 0x010fca00078e020f */
[----:B------:R1:W-:Y:S04]  /*05d0*/  STG.E desc[UR4][R8.64+0x18], R15 ;  /* 0x0000180f08007986 */ /* 0x0003e8000c101904 */
[----:B------:R2:W4:Y:S04]  /*05e0*/  LDG.E R12, desc[UR4][R6.64+0x1c] ;  /* 0x00001c04060c7981 */ /* 0x000528000c1e1900 */
[----:B---3--:R-:W4:Y:S01]  /*05f0*/  LDG.E R17, desc[UR4][R4.64+0x1c] ;  /* 0x00001c0404117981 */ /* 0x008f22000c1e1900 */
[----:B------:R-:W-:Y:S02]  /*0600*/  ISETP.NE.AND P1, PT, R10, RZ, PT ;  /* 0x000000ff0a00720c */ /* 0x000fe40003f25270 */
[----:B0-----:R-:W-:-:S02]  /*0610*/  IADD3 R13, P2, PT, R8, 0x40, RZ ;  /* 0x00000040080d7810 */ /* 0x001fc40007f5e0ff */
[----:B------:R-:W-:Y:S02]  /*0620*/  IADD3 R11, P3, PT, R4, 0x40, RZ ;  /* 0x00000040040b7810 */ /* 0x000fe40007f7e0ff */
[----:B--2---:R-:W-:Y:S01]  /*0630*/  IADD3 R6, P4, PT, R6, 0x40, RZ ;  /* 0x0000004006067810 */ /* 0x004fe20007f9e0ff */
[----:B------:R-:W-:-:S03]  /*0640*/  IMAD.X R16, RZ, RZ, R9, P2 ;  /* 0x000000ffff107224 */ /* 0x000fc600010e0609 */
[----:B------:R-:W-:Y:S02]  /*0650*/  IADD3.X R7, PT, PT, RZ, R7, RZ, P4, !PT ;  /* 0x00000007ff077210 */ /* 0x000fe400027fe4ff */
[----:B----4-:R-:W-:Y:S01]  /*0660*/  IADD3 R17, PT, PT, R12, R17, RZ ;  /* 0x000000110c117210 */ /* 0x010fe20007ffe0ff */
[----:B------:R-:W-:-:S04]  /*0670*/  IMAD.X R12, RZ, RZ, R5, P3 ;  /* 0x000000ffff0c7224 */ /* 0x000fc800018e0605 */
[----:B------:R1:W-:Y:S01]  /*0680*/  STG.E desc[UR4][R8.64+0x1c], R17 ;  /* 0x00001c1108007986 */ /* 0x0003e2000c101904 */
[----:B------:R-:W-:Y:S05]  /*0690*/  @P1 BRA `(.L_x_1) ;  /* 0xfffffff800cc1947 */ /* 0x000fea000383ffff */
.L_x_0:
[----:B0-----:R-:W-:Y:S05]  /*06a0*/  @!P0 EXIT ;  /* 0x000000000000894d */ /* 0x001fea0003800000 */
[----:B------:R-:W-:Y:S02]  /*06b0*/  ISETP.GE.U32.AND P1, PT, R14, 0x8, PT ;  /* 0x000000080e00780c */ /* 0x000fe40003f26070 */
[----:B------:R-:W-:-:S04]  /*06c0*/  LOP3.LUT R16, R2, 0x7, RZ, 0xc0, !PT ;  /* 0x0000000702107812 */ /* 0x000fc800078ec0ff */
[----:B------:R-:W-:-:S07]  /*06d0*/  ISETP.NE.AND P0, PT, R16, RZ, PT ;  /* 0x000000ff1000720c */ /* 0x000fce0003f05270 */
[----:B------:R-:W-:Y:S06]  /*06e0*/  @!P1 BRA `(.L_x_2) ;  /* 0x0000000000d09947 */ /* 0x000fec0003800000 */
[----:B------:R-:W0:Y:S01]  /*06f0*/  LDC.64 R10, c[0x0][0x388] ;  /* 0x0000e200ff0a7b82 */ /* 0x000e220000000a00 */
[C---:B------:R-:W-:Y:S01]  /*0700*/  IMAD.IADD R5, R0.reuse, 0x1, R3 ;  /* 0x0000000100057824 */ /* 0x040fe200078e0203 */
[----:B------:R-:W2:Y:S06]  /*0710*/  LDCU.128 UR8, c[0x0][0x380] ;  /* 0x00007000ff0877ac */ /* 0x000eac0008000c00 */
[----:B------:R-:W3:Y:S08]  /*0720*/  LDC.64 R12, c[0x0][0x380] ;  /* 0x0000e000ff0c7b82 */ /* 0x000ef00000000a00 */
[----:B-1----:R-:W1:Y:S01]  /*0730*/  LDC.64 R8, c[0x0][0x390] ;  /* 0x0000e400ff087b82 */ /* 0x002e620000000a00 */
[----:B------:R-:W-:Y:S01]  /*0740*/  IADD3 R17, P1, PT, R0, R3, RZ ;  /* 0x0000000300117210 */ /* 0x000fe20007f3e0ff */
[----:B------:R-:W4:Y:S01]  /*0750*/  LDCU.64 UR6, c[0x0][0x390] ;  /* 0x00007200ff0677ac */ /* 0x000f220008000a00 */
[----:B0-----:R-:W-:-:S06]  /*0760*/  IMAD.WIDE.U32 R10, R5, 0x4, R10 ;  /* 0x00000004050a7825 */ /* 0x001fcc00078e000a */
[----:B------:R-:W5:Y:S01]  /*0770*/  LDG.E R10, desc[UR4][R10.64] ;  /* 0x000000040a0a7981 */ /* 0x000f62000c1e1900 */
[----:B---3--:R-:W-:-:S06]  /*0780*/  IMAD.WIDE.U32 R12, R5, 0x4, R12 ;  /* 0x00000004050c7825 */ /* 0x008fcc00078e000c */
[----:B------:R-:W5:Y:S01]  /*0790*/  LDG.E R13, desc[UR4][R12.64] ;  /* 0x000000040c0d7981 */ /* 0x000f62000c1e1900 */
[----:B------:R-:W-:Y:S02]  /*07a0*/  IMAD.X R4, RZ, RZ, RZ, P1 ;  /* 0x000000ffff047224 */ /* 0x000fe400008e06ff */
[----:B------:R-:W-:-:S03]  /*07b0*/  IMAD.SHL.U32 R14, R17, 0x4, RZ ;  /* 0x00000004110e7824 */ /* 0x000fc600078e00ff */
[----:B------:R-:W-:Y:S02]  /*07c0*/  SHF.L.U64.HI R17, R17, 0x2, R4 ;  /* 0x0000000211117819 */ /* 0x000fe40000010204 */
[C---:B--2---:R-:W-:Y:S02]  /*07d0*/  IADD3 R6, P1, PT, R14.reuse, UR10, RZ ;  /* 0x0000000a0e067c10 */ /* 0x044fe4000ff3e0ff */
[----:B------:R-:W-:Y:S02]  /*07e0*/  IADD3 R4, P2, PT, R14, UR8, RZ ;  /* 0x000000080e047c10 */ /* 0x000fe4000ff5e0ff */
[----:B------:R-:W-:Y:S02]  /*07f0*/  IADD3.X R7, PT, PT, R17, UR11, RZ, P1, !PT ;  /* 0x0000000b11077c10 */ /* 0x000fe40008ffe4ff */
[----:B-----5:R-:W-:Y:S01]  /*0800*/  IADD3 R15, PT, PT, R10, R13, RZ ;  /* 0x0000000d0a0f7210 */ /* 0x020fe20007ffe0ff */
[----:B-1----:R-:W-:Y:S01]  /*0810*/  IMAD.WIDE.U32 R10, R5, 0x4, R8 ;  /* 0x00000004050a7825 */ /* 0x002fe200078e0008 */
[----:B------:R-:W-:-:S04]  /*0820*/  IADD3.X R5, PT, PT, R17, UR9, RZ, P2, !PT ;  /* 0x0000000911057c10 */ /* 0x000fc800097fe4ff */
[----:B------:R0:W-:Y:S04]  /*0830*/  STG.E desc[UR4][R10.64], R15 ;  /* 0x0000000f0a007986 */ /* 0x0001e8000c101904 */
[----:B------:R-:W2:Y:S04]  /*0840*/  LDG.E R12, desc[UR4][R6.64+0x4] ;  /* 0x00000404060c7981 */ /* 0x000ea8000c1e1900 */
[----:B------:R-:W2:Y:S01]  /*0850*/  LDG.E R13, desc[UR4][R4.64+0x4] ;  /* 0x00000404040d7981 */ /* 0x000ea2000c1e1900 */
[----:B----4-:R-:W-:-:S04]  /*0860*/  IADD3 R8, P1, PT, R14, UR6, RZ ;  /* 0x000000060e087c10 */ /* 0x010fc8000ff3e0ff */
[----:B------:R-:W-:Y:S01]  /*0870*/  IADD3.X R9, PT, PT, R17, UR7, RZ, P1, !PT ;  /* 0x0000000711097c10 */ /* 0x000fe20008ffe4ff */
[----:B--2---:R-:W-:-:S05]  /*0880*/  IMAD.IADD R13, R12, 0x1, R13 ;  /* 0x000000010c0d7824 */ /* 0x004fca00078e020d */
[----:B------:R1:W-:Y:S04]  /*0890*/  STG.E desc[UR4][R8.64+0x4], R13 ;  /* 0x0000040d08007986 */ /* 0x0003e8000c101904 */
[----:B------:R-:W2:Y:S04]  /*08a0*/  LDG.E R12, desc[UR4][R6.64+0x8] ;  /* 0x00000804060c7981 */ /* 0x000ea8000c1e1900 */
[----:B------:R-:W2:Y:S02]  /*08b0*/  LDG.E R17, desc[UR4][R4.64+0x8] ;  /* 0x0000080404117981 */ /* 0x000ea4000c1e1900 */
[----:B--2---:R-:W-:-:S05]  /*08c0*/  IMAD.IADD R17, R12, 0x1, R17 ;  /* 0x000000010c117824 */ /* 0x004fca00078e0211 */
[----:B------:R2:W-:Y:S04]  /*08d0*/  STG.E desc[UR4][R8.64+0x8], R17 ;  /* 0x0000081108007986 */ /* 0x0005e8000c101904 */
[----:B0-----:R-:W3:Y:S04]  /*08e0*/  LDG.E R10, desc[UR4][R6.64+0xc] ;  /* 0x00000c04060a7981 */ /* 0x001ee8000c1e1900 */
[----:B------:R-:W3:Y:S02]  /*08f0*/  LDG.E R11, desc[UR4][R4.64+0xc] ;  /* 0x00000c04040b7981 */ /* 0x000ee4000c1e1900 */
[----:B---3--:R-:W-:-:S05]  /*0900*/  IMAD.IADD R11, R10, 0x1, R11 ;  /* 0x000000010a0b7824 */ /* 0x008fca00078e020b */
[----:B------:R0:W-:Y:S04]  /*0910*/  STG.E desc[UR4][R8.64+0xc], R11 ;  /* 0x00000c0b08007986 */ /* 0x0001e8000c101904 */
[----:B------:R-:W3:Y:S04]  /*0920*/  LDG.E R10, desc[UR4][R6.64+0x10] ;  /* 0x00001004060a7981 */ /* 0x000ee8000c1e1900 */
[----:B------:R-:W3:Y:S02]  /*0930*/  LDG.E R15, desc[UR4][R4.64+0x10] ;  /* 0x00001004040f7981 */ /* 0x000ee4000c1e1900 */
[----:B---3--:R-:W-:-:S05]  /*0940*/  IADD3 R15, PT, PT, R10, R15, RZ ;  /* 0x0000000f0a0f7210 */ /* 0x008fca0007ffe0ff */
        /* <DEDUP_REMOVED lines=9> */
[----:B------:R-:W2:Y:S04]  /*09e0*/  LDG.E R10, desc[UR4][R6.64+0x1c] ;  /* 0x00001c04060a7981 */ /* 0x000ea8000c1e1900 */
[----:B0-----:R-:W2:Y:S01]  /*09f0*/  LDG.E R11, desc[UR4][R4.64+0x1c] ;  /* 0x00001c04040b7981 */ /* 0x001ea2000c1e1900 */
[----:B------:R-:W-:Y:S01]  /*0a00*/  VIADD R3, R3, 0x8 ;  /* 0x0000000803037836 */ /* 0x000fe20000000000 */
[----:B--2---:R-:W-:-:S05]  /*0a10*/  IADD3 R11, PT, PT, R10, R11, RZ ;  /* 0x0000000b0a0b7210 */ /* 0x004fca0007ffe0ff */
[----:B------:R3:W-:Y:S02]  /*0a20*/  STG.E desc[UR4][R8.64+0x1c], R11 ;  /* 0x00001c0b08007986 */ /* 0x0007e4000c101904 */
.L_x_2:
[----:B------:R-:W-:Y:S05]  /*0a30*/  @!P0 EXIT ;  /* 0x000000000000894d */ /* 0x000fea0003800000 */
[----:B------:R-:W-:Y:S02]  /*0a40*/  ISETP.GE.U32.AND P1, PT, R16, 0x4, PT ;  /* 0x000000041000780c */ /* 0x000fe40003f26070 */
[----:B------:R-:W-:-:S04]  /*0a50*/  LOP3.LUT R2, R2, 0x3, RZ, 0xc0, !PT ;  /* 0x0000000302027812 */ /* 0x000fc800078ec0ff */
[----:B------:R-:W-:-:S07]  /*0a60*/  ISETP.NE.AND P0, PT, R2, RZ, PT ;  /* 0x000000ff0200720c */ /* 0x000fce0003f05270 */
[----:B------:R-:W-:Y:S06]  /*0a70*/  @!P1 BRA `(.L_x_3) ;  /* 0x0000000000909947 */ /* 0x000fec0003800000 */
[----:B------:R-:W0:Y:S01]  /*0a80*/  LDC.64 R4, c[0x0][0x388] ;  /* 0x0000e200ff047b82 */ /* 0x000e220000000a00 */
[----:B-1-3--:R-:W-:Y:S01]  /*0a90*/  IMAD.IADD R17, R0, 0x1, R3 ;  /* 0x0000000100117824 */ /* 0x00afe200078e0203 */
[----:B------:R-:W1:Y:S01]  /*0aa0*/  LDCU.128 UR8, c[0x0][0x380] ;  /* 0x00007000ff0877ac */ /* 0x000e620008000c00 */
[----:B------:R-:W2:Y:S05]  /*0ab0*/  LDCU.64 UR6, c[0x0][0x390] ;  /* 0x00007200ff0677ac */ /* 0x000eaa0008000a00 */
[----:B------:R-:W3:Y:S08]  /*0ac0*/  LDC.64 R6, c[0x0][0x380] ;  /* 0x0000e000ff067b82 */ /* 0x000ef00000000a00 */
[----:B------:R-:W4:Y:S01]  /*0ad0*/  LDC.64 R12, c[0x0][0x390] ;  /* 0x0000e400ff0c7b82 */ /* 0x000f220000000a00 */
[----:B0-----:R-:W-:-:S06]  /*0ae0*/  IMAD.WIDE.U32 R8, R17, 0x4, R4 ;  /* 0x0000000411087825 */ /* 0x001fcc00078e0004 */
[----:B------:R-:W5:Y:S01]  /*0af0*/  LDG.E R8, desc[UR4][R8.64] ;  /* 0x0000000408087981 */ /* 0x000f62000c1e1900 */
[----:B---3--:R-:W-:-:S06]  /*0b00*/  IMAD.WIDE.U32 R10, R17, 0x4, R6 ;  /* 0x00000004110a7825 */ /* 0x008fcc00078e0006 */
[----:B------:R-:W5:Y:S01]  /*0b10*/  LDG.E R11, desc[UR4][R10.64] ;  /* 0x000000040a0b7981 */ /* 0x000f62000c1e1900 */
[----:B------:R-:W-:-:S04]  /*0b20*/  IADD3 R4, P1, PT, R0, R3, RZ ;  /* 0x0000000300047210 */ /* 0x000fc80007f3e0ff */
[----:B------:R-:W-:Y:S01]  /*0b30*/  IADD3.X R5, PT, PT, RZ, RZ, RZ, P1, !PT ;  /* 0x000000ffff057210 */ /* 0x000fe20000ffe4ff */
[----:B------:R-:W-:-:S03]  /*0b40*/  IMAD.SHL.U32 R16, R4, 0x4, RZ ;  /* 0x0000000404107824 */ /* 0x000fc600078e00ff */
[----:B------:R-:W-:Y:S02]  /*0b50*/  SHF.L.U64.HI R14, R4, 0x2, R5 ;  /* 0x00000002040e7819 */ /* 0x000fe40000010205 */
[C---:B-1----:R-:W-:Y:S02]  /*0b60*/  IADD3 R6, P1, PT, R16.reuse, UR10, RZ ;  /* 0x0000000a10067c10 */ /* 0x042fe4000ff3e0ff */
[----:B------:R-:W-:Y:S01]  /*0b70*/  IADD3 R4, P2, PT, R16, UR8, RZ ;  /* 0x0000000810047c10 */ /* 0x000fe2000ff5e0ff */
[----:B----4-:R-:W-:Y:S01]  /*0b80*/  IMAD.WIDE.U32 R12, R17, 0x4, R12 ;  /* 0x00000004110c7825 */ /* 0x010fe200078e000c */
[C---:B------:R-:W-:Y:S02]  /*0b90*/  IADD3.X R7, PT, PT, R14.reuse, UR11, RZ, P1, !PT ;  /* 0x0000000b0e077c10 */ /* 0x040fe40008ffe4ff */
[----:B------:R-:W-:Y:S01]  /*0ba0*/  IADD3.X R5, PT, PT, R14, UR9, RZ, P2, !PT ;  /* 0x000000090e057c10 */ /* 0x000fe200097fe4ff */
[----:B-----5:R-:W-:-:S05]  /*0bb0*/  IMAD.IADD R15, R8, 0x1, R11 ;  /* 0x00000001080f7824 */ /* 0x020fca00078e020b */
[----:B------:R0:W-:Y:S04]  /*0bc0*/  STG.E desc[UR4][R12.64], R15 ;  /* 0x0000000f0c007986 */ /* 0x0001e8000c101904 */
[----:B------:R-:W3:Y:S04]  /*0bd0*/  LDG.E R10, desc[UR4][R6.64+0x4] ;  /* 0x00000404060a7981 */ /* 0x000ee8000c1e1900 */
[----:B------:R-:W3:Y:S01]  /*0be0*/  LDG.E R11, desc[UR4][R4.64+0x4] ;  /* 0x00000404040b7981 */ /* 0x000ee2000c1e1900 */
[----:B--2---:R-:W-:-:S04]  /*0bf0*/  IADD3 R8, P1, PT, R16, UR6, RZ ;  /* 0x0000000610087c10 */ /* 0x004fc8000ff3e0ff */
[----:B------:R-:W-:Y:S02]  /*0c00*/  IADD3.X R9, PT, PT, R14, UR7, RZ, P1, !PT ;  /* 0x000000070e097c10 */ /* 0x000fe40008ffe4ff */
[----:B---3--:R-:W-:-:S05]  /*0c10*/  IADD3 R11, PT, PT, R10, R11, RZ ;  /* 0x0000000b0a0b7210 */ /* 0x008fca0007ffe0ff */
[----:B------:R2:W-:Y:S04]  /*0c20*/  STG.E desc[UR4][R8.64+0x4], R11 ;  /* 0x0000040b08007986 */ /* 0x0005e8000c101904 */
[----:B------:R-:W3:Y:S04]  /*0c30*/  LDG.E R10, desc[UR4][R6.64+0x8] ;  /* 0x00000804060a7981 */ /* 0x000ee8000c1e1900 */
[----:B------:R-:W3:Y:S02]  /*0c40*/  LDG.E R17, desc[UR4][R4.64+0x8] ;  /* 0x0000080404117981 */ /* 0x000ee4000c1e1900 */
[----:B---3--:R-:W-:-:S05]  /*0c50*/  IMAD.IADD R17, R10, 0x1, R17 ;  /* 0x000000010a117824 */ /* 0x008fca00078e0211 */
[----:B------:R2:W-:Y:S04]  /*0c60*/  STG.E desc[UR4][R8.64+0x8], R17 ;  /* 0x0000081108007986 */ /* 0x0005e8000c101904 */
[----:B------:R-:W3:Y:S04]  /*0c70*/  LDG.E R10, desc[UR4][R6.64+0xc] ;  /* 0x00000c04060a7981 */ /* 0x000ee8000c1e1900 */
[----:B0-----:R-:W3:Y:S01]  /*0c80*/  LDG.E R13, desc[UR4][R4.64+0xc] ;  /* 0x00000c04040d7981 */ /* 0x001ee2000c1e1900 */
[----:B------:R-:W-:Y:S01]  /*0c90*/  IADD3 R3, PT, PT, R3, 0x4, RZ ;  /* 0x0000000403037810 */ /* 0x000fe20007ffe0ff */
[----:B---3--:R-:W-:-:S05]  /*0ca0*/  IMAD.IADD R13, R10, 0x1, R13 ;  /* 0x000000010a0d7824 */ /* 0x008fca00078e020d */
[----:B------:R2:W-:Y:S02]  /*0cb0*/  STG.E desc[UR4][R8.64+0xc], R13 ;  /* 0x00000c0d08007986 */ /* 0x0005e4000c101904 */
.L_x_3:
[----:B------:R-:W-:Y:S05]  /*0cc0*/  @!P0 EXIT ;  /* 0x000000000000894d */ /* 0x000fea0003800000 */
[----:B------:R-:W0:Y:S01]  /*0cd0*/  LDC.64 R4, c[0x0][0x390] ;  /* 0x0000e400ff047b82 */ /* 0x000e220000000a00 */
[----:B------:R-:W-:Y:S02]  /*0ce0*/  IMAD.IADD R3, R0, 0x1, R3 ;  /* 0x0000000100037824 */ /* 0x000fe400078e0203 */
[----:B------:R-:W-:-:S05]  /*0cf0*/  IMAD.MOV R0, RZ, RZ, -R2 ;  /* 0x000000ffff007224 */ /* 0x000fca00078e0a02 */
[----:B------:R-:W4:Y:S08]  /*0d00*/  LDC.64 R6, c[0x0][0x380] ;  /* 0x0000e000ff067b82 */ /* 0x000f300000000a00 */
[----:B-123--:R-:W1:Y:S01]  /*0d10*/  LDC.64 R8, c[0x0][0x388] ;  /* 0x0000e200ff087b82 */ /* 0x00ee620000000a00 */
[----:B0-----:R-:W-:-:S04]  /*0d20*/  IMAD.WIDE.U32 R4, R3, 0x4, R4 ;  /* 0x0000000403047825 */ /* 0x001fc800078e0004 */
[----:B------:R-:W-:Y:S01]  /*0d30*/  IMAD.MOV.U32 R10, RZ, RZ, R4 ;  /* 0x000000ffff0a7224 */ /* 0x000fe200078e0004 */
[----:B------:R-:W-:Y:S01]  /*0d40*/  MOV R13, R5 ;  /* 0x00000005000d7202 */ /* 0x000fe20000000f00 */
[----:B----4-:R-:W-:-:S04]  /*0d50*/  IMAD.WIDE.U32 R6, R3, 0x4, R6 ;  /* 0x0000000403067825 */ /* 0x010fc800078e0006 */
[----:B------:R-:W-:Y:S02]  /*0d60*/  IMAD.MOV.U32 R11, RZ, RZ, R7 ;  /* 0x000000ffff0b7224 */ /* 0x000fe400078e0007 */
[----:B-1----:R-:W-:-:S07]  /*0d70*/  IMAD.WIDE.U32 R8, R3, 0x4, R8 ;  /* 0x0000000403087825 */ /* 0x002fce00078e0008 */
.L_x_4:
[----:B0-----:R-:W-:Y:S01]  /*0d80*/  MOV R2, R8 ;  /* 0x0000000800027202 */ /* 0x001fe20000000f00 */
[----:B------:R-:W-:Y:S01]  /*0d90*/  IMAD.MOV.U32 R3, RZ, RZ, R9 ;  /* 0x000000ffff037224 */ /* 0x000fe200078e0009 */
[----:B------:R-:W-:Y:S01]  /*0da0*/  MOV R5, R11 ;  /* 0x0000000b00057202 */ /* 0x000fe20000000f00 */
[----:B------:R-:W-:-:S03]  /*0db0*/  IMAD.MOV.U32 R4, RZ, RZ, R6 ;  /* 0x000000ffff047224 */ /* 0x000fc600078e0006 */
[----:B------:R0:W2:Y:S04]  /*0dc0*/  LDG.E R2, desc[UR4][R2.64] ;  /* 0x0000000402027981 */ /* 0x0000a8000c1e1900 */
[----:B------:R-:W2:Y:S01]  /*0dd0*/  LDG.E R5, desc[UR4][R4.64] ;  /* 0x0000000404057981 */ /* 0x000ea2000c1e1900 */
[----:B------:R-:W-:Y:S01]  /*0de0*/  VIADD R0, R0, 0x1 ;  /* 0x0000000100007836 */ /* 0x000fe20000000000 */
[----:B------:R-:W-:Y:S02]  /*0df0*/  IADD3 R8, P3, PT, R8, 0x4, RZ ;  /* 0x0000000408087810 */ /* 0x000fe40007f7e0ff */
[----:B------:R-:W-:Y:S02]  /*0e00*/  IADD3 R6, P2, PT, R6, 0x4, RZ ;  /* 0x0000000406067810 */ /* 0x000fe40007f5e0ff */
[----:B------:R-:W-:Y:S01]  /*0e10*/  ISETP.NE.AND P0, PT, R0, RZ, PT ;  /* 0x000000ff0000720c */ /* 0x000fe20003f05270 */
[----:B------:R-:W-:Y:S01]  /*0e20*/  IMAD.X R9, RZ, RZ, R9, P3 ;  /* 0x000000ffff097224 */ /* 0x000fe200018e0609 */
[----:B0-----:R-:W-:-:S02]  /*0e30*/  MOV R3, R13 ;  /* 0x0000000d00037202 */ /* 0x001fc40000000f00 */
[----:B------:R-:W-:Y:S01]  /*0e40*/  IADD3.X R11, PT, PT, RZ, R11, RZ, P2, !PT ;  /* 0x0000000bff0b7210 */ /* 0x000fe200017fe4ff */
[----:B--2---:R-:W-:Y:S02]  /*0e50*/  IMAD.IADD R7, R2, 0x1, R5 ;  /* 0x0000000102077824 */ /* 0x004fe400078e0205 */
[----:B------:R-:W-:Y:S01]  /*0e60*/  IMAD.MOV.U32 R2, RZ, RZ, R10 ;  /* 0x000000ffff027224 */ /* 0x000fe200078e000a */
[----:B------:R-:W-:-:S04]  /*0e70*/  IADD3 R10, P1, PT, R10, 0x4, RZ ;  /* 0x000000040a0a7810 */ /* 0x000fc80007f3e0ff */
[----:B------:R0:W-:Y:S01]  /*0e80*/  STG.E desc[UR4][R2.64], R7 ;  /* 0x0000000702007986 */ /* 0x0001e2000c101904 */
[----:B------:R-:W-:Y:S01]  /*0e90*/  IMAD.X R13, RZ, RZ, R13, P1 ;  /* 0x000000ffff0d7224 */ /* 0x000fe200008e060d */
[----:B------:R-:W-:Y:S07]  /*0ea0*/  @P0 BRA `(.L_x_4) ;  /* 0xfffffffc00b40947 */ /* 0x000fee000383ffff */
[----:B------:R-:W-:Y:S05]  /*0eb0*/  EXIT ;  /* 0x000000000000794d */ /* 0x000fea0003800000 */
.L_x_5:
[----:B------:R-:W-:-:S00]  /*0ec0*/  BRA `(.L_x_5) ;  /* 0xfffffffc00fc7947 */ /* 0x000fc0000383ffff */
[----:B------:R-:W-:-:S00]  /*0ed0*/  NOP ;  /* 0x0000000000007918 */ /* 0x000fc00000000000 */
        /* <DEDUP_REMOVED lines=10> */
.L_x_13:


//--------------------- .text._Z6rowAddPiS_S_i    --------------------------
	.section	.text._Z6rowAddPiS_S_i,"ax",@progbits
	.align	128
        .global         _Z6rowAddPiS_S_i
        .type           _Z6rowAddPiS_S_i,@function
        .size           _Z6rowAddPiS_S_i,(.L_x_14 - _Z6rowAddPiS_S_i)
        .other          _Z6rowAddPiS_S_i,@"STO_CUDA_ENTRY STV_DEFAULT"
_Z6rowAddPiS_S_i:
.text._Z6rowAddPiS_S_i:
        /* <DEDUP_REMOVED lines=29> */
.L_x_7:
        /* <DEDUP_REMOVED lines=77> */
.L_x_6:
        /* <DEDUP_REMOVED lines=57> */
.L_x_8:
        /* <DEDUP_REMOVED lines=41> */
.L_x_9:
        /* <DEDUP_REMOVED lines=12> */
.L_x_10:
        /* <DEDUP_REMOVED lines=20> */
.L_x_11:
        /* <DEDUP_REMOVED lines=12> */
.L_x_14:


//--------------------- .text._Z9matrixAddPiS_S_i --------------------------
	.section	.text._Z9matrixAddPiS_S_i,"ax",@progbits
	.align	128
        .global         _Z9matrixAddPiS_S_i
        .type           _Z9matrixAddPiS_S_i,@function
        .size           _Z9matrixAddPiS_S_i,(.L_x_15 - _Z9matrixAddPiS_S_i)
        .other          _Z9matrixAddPiS_S_i,@"STO_CUDA_ENTRY STV_DEFAULT"
_Z9matrixAddPiS_S_i:
.text._Z9matrixAddPiS_S_i:
[----:B------:R-:W-:Y:S01]  /*0000*/  LDC R1, c[0x0][0x37c] ;  /* 0x0000df00ff017b82 */ /* 0x000fe20000000800 */
[----:B------:R-:W0:Y:S07]  /*0010*/  S2R R3, SR_TID.Y ;  /* 0x0000000000037919 */ /* 0x000e2e0000002200 */
[----:B------:R-:W0:Y:S01]  /*0020*/  LDC R0, c[0x0][0x364] ;  /* 0x0000d900ff007b82 */ /* 0x000e220000000800 */
[----:B------:R-:W1:Y:S01]  /*0030*/  LDCU UR6, c[0x0][0x398] ;  /* 0x00007300ff0677ac */ /* 0x000e620008000800 */
[----:B------:R-:W2:Y:S06]  /*0040*/  S2R R2, SR_TID.X ;  /* 0x0000000000027919 */ /* 0x000eac0000002100 */
[----:B------:R-:W0:Y:S08]  /*0050*/  S2UR UR4, SR_CTAID.Y ;  /* 0x00000000000479c3 */ /* 0x000e300000002600 */
[----:B------:R-:W2:Y:S08]  /*0060*/  S2UR UR5, SR_CTAID.X ;  /* 0x00000000000579c3 */ /* 0x000eb00000002500 */
[----:B------:R-:W2:Y:S01]  /*0070*/  LDC R7, c[0x0][0x360] ;  /* 0x0000d800ff077b82 */ /* 0x000ea20000000800 */
[----:B0-----:R-:W-:-:S02]  /*0080*/  IMAD R0, R0, UR4, R3 ;  /* 0x0000000400007c24 */ /* 0x001fc4000f8e0203 */
[----:B--2---:R-:W-:-:S05]  /*0090*/  IMAD R7, R7, UR5, R2 ;  /* 0x0000000507077c24 */ /* 0x004fca000f8e0202 */
[----:B------:R-:W-:-:S04]  /*00a0*/  VIMNMX R2, PT, PT, R0, R7, !PT ;  /* 0x0000000700027248 */ /* 0x000fc80007fe0100 */
[----:B-1----:R-:W-:-:S13]  /*00b0*/  ISETP.GE.AND P0, PT, R2, UR6, PT ;  /* 0x0000000602007c0c */ /* 0x002fda000bf06270 */
[----:B------:R-:W-:Y:S05]  /*00c0*/  @P0 EXIT ;  /* 0x000000000000094d */ /* 0x000fea0003800000 */
[----:B------:R-:W0:Y:S01]  /*00d0*/  LDC.64 R2, c[0x0][0x380] ;  /* 0x0000e000ff027b82 */ /* 0x000e220000000a00 */
[----:B------:R-:W1:Y:S01]  /*00e0*/  LDCU.64 UR4, c[0x0][0x358] ;  /* 0x00006b00ff0477ac */ /* 0x000e620008000a00 */
[----:B------:R-:W-:-:S06]  /*00f0*/  IMAD R9, R0, UR6, R7 ;  /* 0x0000000600097c24 */ /* 0x000fcc000f8e0207 */
[----:B------:R-:W2:Y:S08]  /*0100*/  LDC.64 R4, c[0x0][0x388] ;  /* 0x0000e200ff047b82 */ /* 0x000eb00000000a00 */
[----:B------:R-:W3:Y:S01]  /*0110*/  LDC.64 R6, c[0x0][0x390] ;  /* 0x0000e400ff067b82 */ /* 0x000ee20000000a00 */
[----:B0-----:R-:W-:-:S06]  /*0120*/  IMAD.WIDE R2, R9, 0x4, R2 ;  /* 0x0000000409027825 */ /* 0x001fcc00078e0202 */
[----:B-1----:R-:W4:Y:S01]  /*0130*/  LDG.E R2, desc[UR4][R2.64] ;  /* 0x0000000402027981 */ /* 0x002f22000c1e1900 */
[----:B--2---:R-:W-:-:S06]  /*0140*/  IMAD.WIDE R4, R9, 0x4, R4 ;  /* 0x0000000409047825 */ /* 0x004fcc00078e0204 */
[----:B------:R-:W4:Y:S01]  /*0150*/  LDG.E R5, desc[UR4][R4.64] ;  /* 0x0000000404057981 */ /* 0x000f22000c1e1900 */
[----:B---3--:R-:W-:Y:S01]  /*0160*/  IMAD.WIDE R6, R9, 0x4, R6 ;  /* 0x0000000409067825 */ /* 0x008fe200078e0206 */
[----:B----4-:R-:W-:-:S05]  /*0170*/  IADD3 R9, PT, PT, R2, R5, RZ ;  /* 0x0000000502097210 */ /* 0x010fca0007ffe0ff */
[----:B------:R-:W-:Y:S01]  /*0180*/  STG.E desc[UR4][R6.64], R9 ;  /* 0x0000000906007986 */ /* 0x000fe2000c101904 */
[----:B------:R-:W-:Y:S05]  /*0190*/  EXIT ;  /* 0x000000000000794d */ /* 0x000fea0003800000 */
.L_x_12:
        /* <DEDUP_REMOVED lines=14> */
.L_x_15:


//--------------------- .nv.shared.reserved.0     --------------------------
	.section	.nv.shared.reserved.0,"aw",@nobits
	.weak		__nv_reservedSMEM_offset_0_alias
	.size		__nv_reservedSMEM_offset_0_alias, 0, 64
	.other		__nv_reservedSMEM_offset_0_alias,@"STO_CUDA_RESERVED_SHARED STV_DEFAULT"
__nv_reservedSMEM_offset_0_alias:
	.zero		0
	.zero		64


//--------------------- .nv.constant0._Z6colAddPiS_S_i --------------------------
	.section	.nv.constant0._Z6colAddPiS_S_i,"a",@progbits
	.sectionflags	@""
	.align	4
.nv.constant0._Z6colAddPiS_S_i:
	.zero		924


//--------------------- .nv.constant0._Z6rowAddPiS_S_i --------------------------
	.section	.nv.constant0._Z6rowAddPiS_S_i,"a",@progbits
	.sectionflags	@""
	.align	4
.nv.constant0._Z6rowAddPiS_S_i:
	.zero		924


//--------------------- .nv.constant0._Z9matrixAddPiS_S_i --------------------------
	.section	.nv.constant0._Z9matrixAddPiS_S_i,"a",@progbits
	.sectionflags	@""
	.align	4
.nv.constant0._Z9matrixAddPiS_S_i:
	.zero		924


//--------------------- SYMBOLS --------------------------

	.type		.nv.reservedSmem.offset0,@object
	.size		.nv.reservedSmem.offset0,0x4
